	.version 2.1
	.target sm_20
	// compiled with /usr/local/cuda3.1/cuda/open64/lib//be
	// nvopencc 3.1 built on 2010-06-07

	//-----------------------------------------------------------
	// Compiling /tmp/tmpxft_00001d58_00000000-7_binomialOptions_SM13.cpp3.i (/tmp/ccBI#.8RuNFu)
	//-----------------------------------------------------------

	//-----------------------------------------------------------
	// Options:
	//-----------------------------------------------------------
	//  Target:ptx, ISA:sm_20, Endian:little, Pointer Size:64
	//  -O3	(Optimization level)
	//  -g0	(Debug level)
	//  -m2	(Report advisories)
	//-----------------------------------------------------------

	.file	1	"<command-line>"
	.file	2	"/tmp/tmpxft_00001d58_00000000-6_binomialOptions_SM13.cudafe2.gpu"
	.file	3	"/home/andrew/repositories/gpuocelot/tests/cuda2.2/tests/binomialOptions/binomialOptions_kernel.cuh"
	.file	4	"/usr/lib/gcc/x86_64-linux-gnu/4.4.3/include/stddef.h"
	.file	5	"/usr/local/cuda3.1/cuda/bin/../include/crt/device_runtime.h"
	.file	6	"/usr/local/cuda3.1/cuda/bin/../include/host_defines.h"
	.file	7	"/usr/local/cuda3.1/cuda/bin/../include/builtin_types.h"
	.file	8	"/usr/local/cuda3.1/cuda/bin/../include/device_types.h"
	.file	9	"/usr/local/cuda3.1/cuda/bin/../include/driver_types.h"
	.file	10	"/usr/local/cuda3.1/cuda/bin/../include/surface_types.h"
	.file	11	"/usr/local/cuda3.1/cuda/bin/../include/texture_types.h"
	.file	12	"/usr/local/cuda3.1/cuda/bin/../include/vector_types.h"
	.file	13	"/usr/local/cuda3.1/cuda/bin/../include/device_launch_parameters.h"
	.file	14	"/usr/local/cuda3.1/cuda/bin/../include/crt/storage_class.h"
	.file	15	"/usr/include/bits/types.h"
	.file	16	"/usr/include/time.h"
	.file	17	"/home/andrew/repositories/gpuocelot/tests/cuda2.2/tests/binomialOptions/realtype.h"
	.file	18	"/usr/local/cuda3.1/cuda/bin/../include/common_functions.h"
	.file	19	"/usr/local/cuda3.1/cuda/bin/../include/math_functions.h"
	.file	20	"/usr/local/cuda3.1/cuda/bin/../include/math_constants.h"
	.file	21	"/usr/local/cuda3.1/cuda/bin/../include/device_functions.h"
	.file	22	"/usr/local/cuda3.1/cuda/bin/../include/sm_11_atomic_functions.h"
	.file	23	"/usr/local/cuda3.1/cuda/bin/../include/sm_12_atomic_functions.h"
	.file	24	"/usr/local/cuda3.1/cuda/bin/../include/sm_13_double_functions.h"
	.file	25	"/usr/local/cuda3.1/cuda/bin/../include/sm_20_atomic_functions.h"
	.file	26	"/usr/local/cuda3.1/cuda/bin/../include/sm_20_intrinsics.h"
	.file	27	"/usr/local/cuda3.1/cuda/bin/../include/surface_functions.h"
	.file	28	"/usr/local/cuda3.1/cuda/bin/../include/texture_fetch_functions.h"
	.file	29	"/usr/local/cuda3.1/cuda/bin/../include/math_functions_dbl_ptx3.h"

	.const .align 8 .b8 d_OptionData[40960];
	.global .align 4 .b8 d_CallValue[4096];
	.global .align 8 .b8 d_CallBuffer[16908288];

	.entry _Z21binomialOptionsKernelv
	{
	.reg .u32 %r<62>;
	.reg .u64 %rd<40>;
	.reg .f32 %f<3>;
	.reg .f64 %fd<67>;
	.reg .pred %p<19>;
	.shared .align 8 .b8 __cuda___cuda_local_var_27011_34_callB16953344[2048];
	.shared .align 8 .b8 __cuda___cuda_local_var_27010_34_callA16955392[2048];
	.loc	3	1231	0
$LDWbegin__Z21binomialOptionsKernelv:
	.loc	3	108	0
	cvt.s32.u32 	%r1, %tid.x;
	mov.s32 	%r2, %r1;
	mov.u32 	%r3, %ctaid.x;
	mov.u32 	%r4, 2048;
	setp.gt.s32 	%p1, %r1, %r4;
	@%p1 bra 	$Lt_0_20226;
	mov.u64 	%rd1, d_CallBuffer;
	mov.s32 	%r5, 2304;
	sub.s32 	%r6, %r5, %r1;
	shr.s32 	%r7, %r6, 31;
	mov.s32 	%r8, 255;
	and.b32 	%r9, %r7, %r8;
	add.s32 	%r10, %r9, %r6;
	shr.s32 	%r11, %r10, 8;
	mul.lo.u32 	%r12, %r3, 2064;
	cvt.u64.u32 	%rd2, %r3;
	cvt.s64.s32 	%rd3, %r1;
	cvt.u64.u32 	%rd4, %r12;
	mul.wide.u32 	%rd5, %r3, 40;
	mul.wide.s32 	%rd6, %r1, 8;
	mul.wide.u32 	%rd7, %r12, 8;
	mov.u64 	%rd8, d_OptionData;
	add.u64 	%rd9, %rd5, %rd8;
	ld.const.f64 	%fd1, [%rd9+16];
	ld.const.f64 	%fd2, [%rd9+8];
	ld.const.f64 	%fd3, [%rd9+0];
	add.s64 	%rd10, %rd7, %rd6;
	add.u64 	%rd11, %rd1, %rd10;
	mov.s32 	%r13, %r11;
$Lt_0_13058:
 //<loop> Loop body line 108, nesting depth: 1, estimated iterations: unknown
	.loc	3	109	0
	cvt.rn.f64.s32 	%fd4, %r2;
	add.f64 	%fd5, %fd4, %fd4;
	mov.f64 	%fd6, 0dc0a0000000000000;	// -2048
	add.f64 	%fd7, %fd5, %fd6;
	mul.f64 	%fd8, %fd1, %fd7;
	mov.b64 	{%r14,%r15}, %fd8;
	mov.s32 	%r16, -1064875759;
	set.lt.u32.s32 	%r17, %r15, %r16;
	neg.s32 	%r18, %r17;
	mov.u32 	%r19, 1082535490;
	set.le.u32.u32 	%r20, %r15, %r19;
	neg.s32 	%r21, %r20;
	or.b32 	%r22, %r18, %r21;
	mov.u32 	%r23, 0;
	setp.eq.s32 	%p2, %r22, %r23;
	@%p2 bra 	$Lt_0_13314;
 //<loop> Part of loop body line 108, head labeled $Lt_0_13058
	.loc	29	705	0
	mov.f64 	%fd9, 0d3ff71547652b82fe;	// 1.4427
	mul.f64 	%fd10, %fd8, %fd9;
	cvt.rni.f64.f64 	%fd11, %fd10;
	cvt.rzi.s32.f64 	%r24, %fd11;
	mov.s32 	%r25, %r24;
	mov.u32 	%r26, -1021;
	setp.gt.s32 	%p3, %r24, %r26;
	@%p3 bra 	$Lt_0_14082;
 //<loop> Part of loop body line 108, head labeled $Lt_0_13058
	.loc	29	710	0
	add.s32 	%r25, %r24, 55;
	mov.s32 	%r27, 1016070144;
	bra.uni 	$Lt_0_13826;
$Lt_0_14082:
 //<loop> Part of loop body line 108, head labeled $Lt_0_13058
	mov.s32 	%r27, 1073741824;
$Lt_0_13826:
 //<loop> Part of loop body line 108, head labeled $Lt_0_13058
	.loc	29	315	0
	mov.f64 	%fd12, 0dbfe62e42fefa39ef;	// -0.693147
	mad.rn.f64 	%fd13, %fd11, %fd12, %fd8;
	mov.f64 	%fd14, 0dbc7abc9e3b39803f;	// -2.31905e-17
	mad.rn.f64 	%fd15, %fd11, %fd14, %fd13;
	mov.f64 	%fd16, 0d3e21f07fccf58bad;	// 2.08843e-09
	mov.f64 	%fd17, 0d3e5afd81da6c3baf;	// 2.51366e-08
	mad.rn.f64 	%fd18, %fd16, %fd15, %fd17;
	.loc	29	316	0
	mov.f64 	%fd19, 0d3e927e55f60f80e6;	// 2.75575e-07
	mad.rn.f64 	%fd20, %fd18, %fd15, %fd19;
	.loc	29	317	0
	mov.f64 	%fd21, 0d3ec71dda8f02d666;	// 2.75572e-06
	mad.rn.f64 	%fd22, %fd20, %fd15, %fd21;
	.loc	29	318	0
	mov.f64 	%fd23, 0d3efa01a013b894e0;	// 2.48016e-05
	mad.rn.f64 	%fd24, %fd22, %fd15, %fd23;
	.loc	29	319	0
	mov.f64 	%fd25, 0d3f2a01a01d3af788;	// 0.000198413
	mad.rn.f64 	%fd26, %fd24, %fd15, %fd25;
	.loc	29	320	0
	mov.f64 	%fd27, 0d3f56c16c16c3a1ec;	// 0.00138889
	mad.rn.f64 	%fd28, %fd26, %fd15, %fd27;
	.loc	29	321	0
	mov.f64 	%fd29, 0d3f81111111109161;	// 0.00833333
	mad.rn.f64 	%fd30, %fd28, %fd15, %fd29;
	.loc	29	322	0
	mov.f64 	%fd31, 0d3fa55555555554c1;	// 0.0416667
	mad.rn.f64 	%fd32, %fd30, %fd15, %fd31;
	.loc	29	323	0
	mov.f64 	%fd33, 0d3fc555555555556f;	// 0.166667
	mad.rn.f64 	%fd34, %fd32, %fd15, %fd33;
	.loc	29	324	0
	mov.f64 	%fd35, 0d3fe0000000000000;	// 0.5
	mad.rn.f64 	%fd36, %fd34, %fd15, %fd35;
	.loc	29	326	0
	mul.f64 	%fd37, %fd15, %fd36;
	mad.rn.f64 	%fd38, %fd37, %fd15, %fd15;
	.loc	29	728	0
	shl.b32 	%r28, %r25, 20;
	add.s32 	%r29, %r28, 1071644672;
	mov.s32 	%r30, 0;
	mov.b64 	%fd39, {%r30,%r29};
	mad.rn.f64 	%fd40, %fd38, %fd39, %fd39;
	mov.s32 	%r31, 0;
	mov.b64 	%fd41, {%r31,%r27};
	mul.f64 	%fd42, %fd40, %fd41;
	bra.uni 	$LDWendi_rint_177_1;
$Lt_0_13314:
 //<loop> Part of loop body line 108, head labeled $Lt_0_13058
	.loc	29	732	0
	mov.f64 	%fd43, 0d7ff0000000000000;	// inf
	mov.f64 	%fd44, 0d0000000000000000;	// 0
	mov.s32 	%r32, 0;
	setp.ge.s32 	%p4, %r15, %r32;
	selp.f64 	%fd45, %fd43, %fd44, %p4;
	add.f64 	%fd46, %fd8, %fd8;
	abs.f64 	%fd47, %fd8;
	mov.f64 	%fd48, 0d7ff0000000000000;	// inf
	setp.le.f64 	%p5, %fd47, %fd48;
	selp.f64 	%fd42, %fd45, %fd46, %p5;
$LDWendi_rint_177_1:
 //<loop> Part of loop body line 108, head labeled $Lt_0_13058
	.loc	3	109	0
	mul.f64 	%fd49, %fd3, %fd42;
	sub.f64 	%fd50, %fd49, %fd2;
	mov.f64 	%fd51, 0d0000000000000000;	// 0
	max.f64 	%fd52, %fd50, %fd51;
	st.global.f64 	[%rd11+0], %fd52;
	add.s32 	%r2, %r2, 256;
	add.u64 	%rd11, %rd11, 2048;
	mov.u32 	%r33, 2048;
	setp.le.s32 	%p6, %r2, %r33;
	@%p6 bra 	$Lt_0_13058;
	bra.uni 	$Lt_0_12546;
$Lt_0_20226:
	mul.lo.u32 	%r34, %r3, 2064;
	cvt.u64.u32 	%rd2, %r3;
	cvt.u64.u32 	%rd12, %r34;
	mul.wide.u32 	%rd13, %r3, 40;
	mul.wide.u32 	%rd7, %r34, 8;
	mov.u64 	%rd14, d_OptionData;
	add.u64 	%rd9, %rd13, %rd14;
	mov.u64 	%rd1, d_CallBuffer;
$Lt_0_12546:
	add.u64 	%rd15, %rd7, %rd1;
	ld.const.f64 	%fd53, [%rd9+24];
	ld.const.f64 	%fd54, [%rd9+32];
	mov.s32 	%r35, 2048;
	mov.u64 	%rd16, __cuda___cuda_local_var_27011_34_callB16953344;
	mov.u64 	%rd17, __cuda___cuda_local_var_27010_34_callA16955392;
$Lt_0_15106:
 //<loop> Loop body line 109, nesting depth: 1, iterations: 64
	mov.u32 	%r36, 0;
	setp.le.s32 	%p7, %r35, %r36;
	@%p7 bra 	$Lt_0_15362;
 //<loop> Part of loop body line 109, head labeled $Lt_0_15106
	add.s32 	%r37, %r35, 223;
	mov.s32 	%r38, 613566757;
	mov.s32 	%r39, 0;
	setp.lt.s32 	%p8, %r37, %r39;
	abs.s32 	%r40, %r37;
	mul.hi.u32 	%r41, %r40, %r38;
	sub.u32 	%r42, %r40, %r41;
	shr.u32 	%r43, %r42, 1;
	add.u32 	%r44, %r43, %r41;
	shr.s32 	%r45, %r44, 7;
	@%p8 sub.s32 	%r45, %r39, %r45;
	mov.s32 	%r46, %r45;
	mov.s32 	%r47, 0;
 //<loop> Part of loop body line 109, head labeled $Lt_0_15106
	mov.s32 	%r48, %r46;
$Lt_0_15874:
 //<loop> Loop body line 109, nesting depth: 2, estimated iterations: unknown
	.loc	3	120	0
	bar.sync 	0;
	sub.s32 	%r49, %r35, %r47;
	mov.s32 	%r50, 255;
	min.s32 	%r51, %r49, %r50;
	setp.lt.s32 	%p9, %r51, %r1;
	@%p9 bra 	$Lt_0_16130;
 //<loop> Part of loop body line 109, head labeled $Lt_0_15874
	.loc	3	122	0
	add.s32 	%r52, %r1, %r47;
	cvt.s64.s32 	%rd18, %r52;
	mul.wide.s32 	%rd19, %r52, 8;
	add.u64 	%rd20, %rd15, %rd19;
	ld.global.f64 	%fd55, [%rd20+0];
	cvt.s64.s32 	%rd21, %r1;
	mul.wide.s32 	%rd22, %r1, 8;
	add.u64 	%rd23, %rd17, %rd22;
	st.shared.f64 	[%rd23+0], %fd55;
$Lt_0_16130:
 //<loop> Part of loop body line 109, head labeled $Lt_0_15874
	.loc	3	125	0
	sub.s32 	%r53, %r51, 1;
	sub.s32 	%r54, %r51, 32;
	setp.gt.s32 	%p10, %r54, %r53;
	@%p10 bra 	$Lt_0_16642;
 //<loop> Part of loop body line 109, head labeled $Lt_0_15874
	sub.s32 	%r55, %r53, 1;
	sub.s32 	%r56, %r1, 1;
	sub.s32 	%r57, %r54, 1;
$Lt_0_17154:
 //<loop> Loop body line 125, nesting depth: 3, iterations: 16
	.loc	3	127	0
	bar.sync 	0;
	setp.lt.s32 	%p11, %r55, %r56;
	@%p11 bra 	$Lt_0_17410;
 //<loop> Part of loop body line 125, head labeled $Lt_0_17154
	.loc	3	129	0
	cvt.s64.s32 	%rd24, %r1;
	mul.wide.s32 	%rd6, %r1, 8;
	add.u64 	%rd25, %rd6, %rd17;
	ld.shared.f64 	%fd56, [%rd25+8];
	mul.f64 	%fd57, %fd56, %fd53;
	ld.shared.f64 	%fd58, [%rd25+0];
	mad.rn.f64 	%fd59, %fd58, %fd54, %fd57;
	add.u64 	%rd26, %rd6, %rd16;
	st.shared.f64 	[%rd26+0], %fd59;
$Lt_0_17410:
 //<loop> Part of loop body line 125, head labeled $Lt_0_17154
	.loc	3	133	0
	bar.sync 	0;
	setp.lt.s32 	%p12, %r55, %r1;
	@%p12 bra 	$Lt_0_17922;
 //<loop> Part of loop body line 125, head labeled $Lt_0_17154
	.loc	3	135	0
	cvt.s64.s32 	%rd27, %r1;
	mul.wide.s32 	%rd6, %r1, 8;
	add.u64 	%rd28, %rd6, %rd16;
	ld.shared.f64 	%fd60, [%rd28+8];
	mul.f64 	%fd61, %fd60, %fd53;
	ld.shared.f64 	%fd62, [%rd28+0];
	mad.rn.f64 	%fd63, %fd62, %fd54, %fd61;
	add.u64 	%rd29, %rd6, %rd17;
	st.shared.f64 	[%rd29+0], %fd63;
$Lt_0_17922:
 //<loop> Part of loop body line 125, head labeled $Lt_0_17154
	.loc	3	136	0
	sub.s32 	%r55, %r55, 2;
	setp.ge.s32 	%p13, %r55, %r57;
	@%p13 bra 	$Lt_0_17154;
$Lt_0_16642:
 //<loop> Part of loop body line 109, head labeled $Lt_0_15874
	.loc	3	140	0
	bar.sync 	0;
	setp.lt.s32 	%p14, %r54, %r1;
	@%p14 bra 	$Lt_0_18690;
 //<loop> Part of loop body line 109, head labeled $Lt_0_15874
	.loc	3	142	0
	cvt.s64.s32 	%rd30, %r1;
	mul.wide.s32 	%rd31, %r1, 8;
	add.u64 	%rd32, %rd17, %rd31;
	ld.shared.f64 	%fd64, [%rd32+0];
	add.s32 	%r58, %r1, %r47;
	cvt.s64.s32 	%rd33, %r58;
	mul.wide.s32 	%rd34, %r58, 8;
	add.u64 	%rd35, %rd15, %rd34;
	st.global.f64 	[%rd35+0], %fd64;
$Lt_0_18690:
 //<loop> Part of loop body line 109, head labeled $Lt_0_15874
	add.s32 	%r47, %r47, 224;
	setp.lt.s32 	%p15, %r47, %r35;
	@%p15 bra 	$Lt_0_15874;
$Lt_0_15362:
 //<loop> Part of loop body line 109, head labeled $Lt_0_15106
	sub.s32 	%r35, %r35, 32;
	mov.u32 	%r59, 0;
	setp.ne.s32 	%p16, %r35, %r59;
	@%p16 bra 	$Lt_0_15106;
	mov.u32 	%r60, 0;
	setp.ne.u32 	%p17, %r1, %r60;
	@%p17 bra 	$Lt_0_19714;
	.loc	3	146	0
	ld.shared.f64 	%fd65, [__cuda___cuda_local_var_27010_34_callA16955392+0];
	cvt.rn.f32.f64 	%f1, %fd65;
	mov.u64 	%rd36, d_CallValue;
	mul.lo.u64 	%rd37, %rd2, 4;
	add.u64 	%rd38, %rd36, %rd37;
	st.global.f32 	[%rd38+0], %f1;
$Lt_0_19714:
	.loc	3	147	0
	exit;
$LDWend__Z21binomialOptionsKernelv:
	} // _Z21binomialOptionsKernelv



// ===== COMPILED SASS (sm_100) =====

	.target	sm_100

	.elftype	@"ET_EXEC"


//--------------------- .note.nv.tkinfo           --------------------------
	.section	.note.nv.tkinfo,"",@"SHT_NOTE"
	.sectionflags	@"SHF_NOTE_NV_TKINFO"
	.tkinfo
        /*0018*/ 	.word	0x00000002
        /*0030*/ 	.string	""
        /*0030*/ 	.string	"ptxas"
        /*0030*/ 	.string	"Cuda compilation tools, release 13.0, V13.0.88"
        /*0030*/ 	.string	"Build cuda_13.0.r13.0/compiler.36424714_0"
        /*0030*/ 	.string	"-arch sm_100 "



//--------------------- .note.nv.cuinfo           --------------------------
	.section	.note.nv.cuinfo,"",@"SHT_NOTE"
	.sectionflags	@"SHF_NOTE_NV_CUINFO"
        /*0018*/ 	.short	0x0002
        /*001a*/ 	.short	0x0014
        /*001c*/ 	.short	0x0082
	.zero		2


//--------------------- .nv.info                  --------------------------
	.section	.nv.info,"",@"SHT_CUDA_INFO"
	.align	4


	//----- nvinfo : EIATTR_REGCOUNT
	.align		4
        /*0000*/ 	.byte	0x04, 0x2f
        /*0002*/ 	.short	(.L_4 - .L_3)
	.align		4
.L_3:
        /*0004*/ 	.word	index@(_Z21binomialOptionsKernelv)
        /*0008*/ 	.word	0x0000001b


	//----- nvinfo : EIATTR_FRAME_SIZE
	.align		4
.L_4:
        /*000c*/ 	.byte	0x04, 0x11
        /*000e*/ 	.short	(.L_6 - .L_5)
	.align		4
.L_5:
        /*0010*/ 	.word	index@(_Z21binomialOptionsKernelv)
        /*0014*/ 	.word	0x00000000


	//----- nvinfo : EIATTR_MIN_STACK_SIZE
	.align		4
.L_6:
        /*0018*/ 	.byte	0x04, 0x12
        /*001a*/ 	.short	(.L_8 - .L_7)
	.align		4
.L_7:
        /*001c*/ 	.word	index@(_Z21binomialOptionsKernelv)
        /*0020*/ 	.word	0x00000000
.L_8:


//--------------------- .nv.compat                --------------------------
	.section	.nv.compat,"",@"SHT_CUDA_COMPAT_INFO"
	.align	4
        /*0000*/ 	.byte	0x02, 0x09, 0x00, 0x00, 0x02, 0x02, 0x01, 0x00, 0x02, 0x05, 0x05, 0x00, 0x03, 0x07, 0x01, 0x01
        /*0010*/ 	.byte	0x02, 0x03, 0x00, 0x00, 0x02, 0x06, 0x01, 0x00, 0x04, 0x0b, 0x08, 0x00, 0x01, 0x00, 0x00, 0x00
        /*0020*/ 	.byte	0x00, 0x00, 0x00, 0x00


//--------------------- .nv.info._Z21binomialOptionsKernelv --------------------------
	.section	.nv.info._Z21binomialOptionsKernelv,"",@"SHT_CUDA_INFO"
	.sectionflags	@""
	.align	4


	//----- nvinfo : EIATTR_CUDA_API_VERSION
	.align		4
        /*0000*/ 	.byte	0x04, 0x37
        /*0002*/ 	.short	(.L_10 - .L_9)
.L_9:
        /*0004*/ 	.word	0x00000082


	//----- nvinfo : EIATTR_SPARSE_MMA_MASK
	.align		4
.L_10:
        /*0008*/ 	.byte	0x03, 0x50
        /*000a*/ 	.short	0x0000


	//----- nvinfo : EIATTR_MAXREG_COUNT
	.align		4
        /*000c*/ 	.byte	0x03, 0x1b
        /*000e*/ 	.short	0x00ff


	//----- nvinfo : EIATTR_NUM_BARRIERS
	.align		4
        /*0010*/ 	.byte	0x02, 0x4c
        /*0012*/ 	.byte	0x01
	.zero		1


	//----- nvinfo : EIATTR_MERCURY_ISA_VERSION
	.align		4
        /*0014*/ 	.byte	0x03, 0x5f
        /*0016*/ 	.short	0x0101


	//----- nvinfo : EIATTR_VRC_CTA_INIT_COUNT
	.align		4
        /*0018*/ 	.byte	0x02, 0x4a
	.zero		1
	.zero		1


	//----- nvinfo : EIATTR_EXIT_INSTR_OFFSETS
	.align		4
        /*001c*/ 	.byte	0x04, 0x1c
        /*001e*/ 	.short	(.L_12 - .L_11)


	//   ....[0]....
.L_11:
        /*0020*/ 	.word	0x00000b40


	//   ....[1]....
        /*0024*/ 	.word	0x00000bf0


	//----- nvinfo : EIATTR_CRS_STACK_SIZE
	.align		4
.L_12:
        /*0028*/ 	.byte	0x04, 0x1e
        /*002a*/ 	.short	(.L_14 - .L_13)
.L_13:
        /*002c*/ 	.word	0x00000000


	//----- nvinfo : EIATTR_SW_WAR
	.align		4
.L_14:
        /*0030*/ 	.byte	0x04, 0x36
        /*0032*/ 	.short	(.L_16 - .L_15)
.L_15:
        /*0034*/ 	.word	0x00000008
.L_16:


//--------------------- .nv.callgraph             --------------------------
	.section	.nv.callgraph,"",@"SHT_CUDA_CALLGRAPH"
	.align	4
	.sectionentsize	8
	.align		4
        /*0000*/ 	.word	0x00000000
	.align		4
        /*0004*/ 	.word	0xffffffff
	.align		4
        /*0008*/ 	.word	0x00000000
	.align		4
        /*000c*/ 	.word	0xfffffffe
	.align		4
        /*0010*/ 	.word	0x00000000
	.align		4
        /*0014*/ 	.word	0xfffffffd
	.align		4
        /*0018*/ 	.word	0x00000000
	.align		4
        /*001c*/ 	.word	0xfffffffc


//--------------------- .nv.constant3             --------------------------
	.section	.nv.constant3,"a",@progbits
	.align	8
.nv.constant3:
	.type		d_OptionData,@object
	.size		d_OptionData,(.L_0 - d_OptionData)
d_OptionData:
	.zero		40960
.L_0:


//--------------------- .nv.constant4             --------------------------
	.section	.nv.constant4,"a",@progbits
	.align	8
	.align		8
.nv.constant4:
        /*0000*/ 	.dword	d_CallValue
	.align		8
        /*0008*/ 	.dword	d_CallBuffer


//--------------------- .text._Z21binomialOptionsKernelv --------------------------
	.section	.text._Z21binomialOptionsKernelv,"ax",@progbits
	.align	128
.text._Z21binomialOptionsKernelv:
        .type           _Z21binomialOptionsKernelv,@function
        .size           _Z21binomialOptionsKernelv,(.L_x_16 - _Z21binomialOptionsKernelv)
        .other          _Z21binomialOptionsKernelv,@"STO_CUDA_ENTRY STV_DEFAULT"
_Z21binomialOptionsKernelv:
[----:B------:R-:W-:Y:S01]  /*0000*/  LDC R1, c[0x0][0x37c] ;  /* 0x0000df00ff017b82 */ /* 0x000fe20000000800 */
[----:B------:R-:W0:Y:S01]  /*0010*/  S2R R0, SR_TID.X ;  /* 0x0000000000007919 */ /* 0x000e220000002100 */
[----:B------:R-:W1:Y:S01]  /*0020*/  LDCU.64 UR8, c[0x0][0x358] ;  /* 0x00006b00ff0877ac */ /* 0x000e620008000a00 */
[----:B------:R-:W-:Y:S01]  /*0030*/  BSSY.RECONVERGENT B0, `(.L_x_0) ;  /* 0x000006d000007945 */ /* 0x000fe20003800200 */
[----:B------:R-:W2:Y:S01]  /*0040*/  S2R R16, SR_CTAID.X ;  /* 0x0000000000107919 */ /* 0x000ea20000002500 */
[----:B0-----:R-:W-:-:S13]  /*0050*/  ISETP.GT.AND P0, PT, R0, 0x800, PT ;  /* 0x000008000000780c */ /* 0x001fda0003f04270 */
[----:B-12---:R-:W-:Y:S05]  /*0060*/  @P0 BRA `(.L_x_1) ;  /* 0x0000000400900947 */ /* 0x006fea0003800000 */
[C---:B------:R-:W-:Y:S01]  /*0070*/  IMAD R12, R16.reuse, 0x28, RZ ;  /* 0x00000028100c7824 */ /* 0x040fe200078e02ff */
[----:B------:R-:W0:Y:S01]  /*0080*/  LDCU.64 UR4, c[0x4][0x8] ;  /* 0x01000100ff0477ac */ /* 0x000e220008000a00 */
[----:B------:R-:W-:Y:S01]  /*0090*/  IMAD R4, R16, 0x810, RZ ;  /* 0x0000081010047824 */ /* 0x000fe200078e02ff */
[----:B------:R-:W-:Y:S01]  /*00a0*/  BSSY.RECONVERGENT B1, `(.L_x_2) ;  /* 0x000005f000017945 */ /* 0x000fe20003800200 */
[----:B------:R1:W2:Y:S01]  /*00b0*/  LDC.64 R6, c[0x3][R12+0x10] ;  /* 0x00c004000c067b82 */ /* 0x0002a20000000a00 */
[----:B------:R-:W-:Y:S02]  /*00c0*/  IMAD.MOV.U32 R13, RZ, RZ, R0 ;  /* 0x000000ffff0d7224 */ /* 0x000fe400078e0000 */
[----:B------:R-:W-:-:S05]  /*00d0*/  IMAD.WIDE.U32 R4, R4, 0x8, RZ ;  /* 0x0000000804047825 */ /* 0x000fca00078e00ff */
[----:B------:R1:W3:Y:S01]  /*00e0*/  LDC.64 R8, c[0x3][R12+0x8] ;  /* 0x00c002000c087b82 */ /* 0x0002e20000000a00 */
[----:B------:R-:W-:-:S03]  /*00f0*/  IMAD.WIDE R2, R0, 0x8, R4 ;  /* 0x0000000800027825 */ /* 0x000fc600078e0204 */
[----:B0-----:R-:W-:-:S04]  /*0100*/  IADD3 R14, P0, PT, R2, UR4, RZ ;  /* 0x00000004020e7c10 */ /* 0x001fc8000ff1e0ff */
[----:B------:R1:W0:Y:S01]  /*0110*/  LDC.64 R10, c[0x3][R12] ;  /* 0x00c000000c0a7b82 */ /* 0x0002220000000a00 */
[----:B------:R-:W-:Y:S01]  /*0120*/  IMAD.MOV.U32 R2, RZ, RZ, R16 ;  /* 0x000000ffff027224 */ /* 0x000fe200078e0010 */
[----:B------:R-:W-:Y:S01]  /*0130*/  IADD3.X R15, PT, PT, R3, UR5, RZ, P0, !PT ;  /* 0x00000005030f7c10 */ /* 0x000fe200087fe4ff */
[----:B------:R-:W-:-:S07]  /*0140*/  IMAD.MOV.U32 R3, RZ, RZ, RZ ;  /* 0x000000ffff037224 */ /* 0x000fce00078e00ff */
.L_x_6:
[----:B----4-:R4:W5:Y:S01]  /*0150*/  I2F.F64 R16, R13 ;  /* 0x0000000d00107312 */ /* 0x0109620000201c00 */
[----:B------:R-:W-:Y:S01]  /*0160*/  BSSY.RECONVERGENT B2, `(.L_x_3) ;  /* 0x0000044000027945 */ /* 0x000fe20003800200 */
[----:B----4-:R-:W-:-:S05]  /*0170*/  VIADD R13, R13, 0x100 ;  /* 0x000001000d0d7836 */ /* 0x010fca0000000000 */
[----:B------:R-:W-:Y:S01]  /*0180*/  ISETP.GT.AND P1, PT, R13, 0x800, PT ;  /* 0x000008000d00780c */ /* 0x000fe20003f24270 */
[----:B-----5:R-:W-:-:S08]  /*0190*/  DADD R16, R16, R16 ;  /* 0x0000000010107229 */ /* 0x020fd00000000010 */
[----:B------:R-:W-:-:S08]  /*01a0*/  DADD R16, R16, -2048 ;  /* 0xc0a0000010107429 */ /* 0x000fd00000000000 */
[----:B--2---:R-:W-:-:S10]  /*01b0*/  DMUL R18, R6, R16 ;  /* 0x0000001006127228 */ /* 0x004fd40000000000 */
[----:B------:R-:W-:-:S04]  /*01c0*/  ISETP.LE.U32.AND P0, PT, R19, 0x40862e42, PT ;  /* 0x40862e421300780c */ /* 0x000fc80003f03070 */
[----:B------:R-:W-:-:S13]  /*01d0*/  ISETP.LT.OR P0, PT, R19, -0x3f78b6ef, P0 ;  /* 0xc08749111300780c */ /* 0x000fda0000701670 */
[----:B------:R-:W-:Y:S05]  /*01e0*/  @!P0 BRA `(.L_x_4) ;  /* 0x0000000000d48947 */ /* 0x000fea0003800000 */
[----:B------:R-:W-:Y:S01]  /*01f0*/  UMOV UR4, 0x652b82fe ;  /* 0x652b82fe00047882 */ /* 0x000fe20000000000 */
[----:B------:R-:W-:Y:S02]  /*0200*/  UMOV UR5, 0x3ff71547 ;  /* 0x3ff7154700057882 */ /* 0x000fe40000000000 */
[----:B------:R-:W-:Y:S01]  /*0210*/  DMUL R16, R18, UR4 ;  /* 0x0000000412107c28 */ /* 0x000fe20008000000 */
[----:B------:R-:W-:Y:S01]  /*0220*/  UMOV UR4, 0xfefa39ef ;  /* 0xfefa39ef00047882 */ /* 0x000fe20000000000 */
[----:B------:R-:W-:-:S04]  /*0230*/  UMOV UR5, 0x3fe62e42 ;  /* 0x3fe62e4200057882 */ /* 0x000fc80000000000 */
[----:B------:R-:W2:Y:S08]  /*0240*/  FRND.F64 R20, R16 ;  /* 0x0000001000147313 */ /* 0x000eb00000301800 */
[----:B------:R4:W5:Y:S01]  /*0250*/  F2I.F64 R22, R16 ;  /* 0x0000001000167311 */ /* 0x0009620000301100 */
[----:B--2---:R-:W-:Y:S01]  /*0260*/  DFMA R18, R20, -UR4, R18 ;  /* 0x8000000414127c2b */ /* 0x004fe20008000012 */
[----:B------:R-:W-:Y:S01]  /*0270*/  UMOV UR4, 0x3b39803f ;  /* 0x3b39803f00047882 */ /* 0x000fe20000000000 */
[----:B------:R-:W-:Y:S01]  /*0280*/  UMOV UR5, 0x3c7abc9e ;  /* 0x3c7abc9e00057882 */ /* 0x000fe20000000000 */
[----:B----4-:R-:W-:-:S05]  /*0290*/  IMAD.MOV.U32 R16, RZ, RZ, RZ ;  /* 0x000000ffff107224 */ /* 0x010fca00078e00ff */
[----:B------:R-:W-:Y:S01]  /*02a0*/  DFMA R18, R20, -UR4, R18 ;  /* 0x8000000414127c2b */ /* 0x000fe20008000012 */
[----:B------:R-:W-:Y:S01]  /*02b0*/  UMOV UR4, 0xccf58bad ;  /* 0xccf58bad00047882 */ /* 0x000fe20000000000 */
[----:B------:R-:W-:Y:S01]  /*02c0*/  IMAD.MOV.U32 R20, RZ, RZ, -0x2593c451 ;  /* 0xda6c3bafff147424 */ /* 0x000fe200078e00ff */
[----:B------:R-:W-:Y:S01]  /*02d0*/  UMOV UR5, 0x3e21f07f ;  /* 0x3e21f07f00057882 */ /* 0x000fe20000000000 */
[----:B------:R-:W-:Y:S01]  /*02e0*/  IMAD.MOV.U32 R21, RZ, RZ, 0x3e5afd81 ;  /* 0x3e5afd81ff157424 */ /* 0x000fe200078e00ff */
[----:B-----5:R-:W-:-:S05]  /*02f0*/  ISETP.GT.AND P0, PT, R22, -0x3fd, PT ;  /* 0xfffffc031600780c */ /* 0x020fca0003f04270 */
[----:B------:R-:W-:Y:S01]  /*0300*/  DFMA R20, R18, UR4, R20 ;  /* 0x0000000412147c2b */ /* 0x000fe20008000014 */
[----:B------:R-:W-:Y:S01]  /*0310*/  UMOV UR4, 0xf60f80e6 ;  /* 0xf60f80e600047882 */ /* 0x000fe20000000000 */
[----:B------:R-:W-:-:S06]  /*0320*/  UMOV UR5, 0x3e927e55 ;  /* 0x3e927e5500057882 */ /* 0x000fcc0000000000 */
[C---:B------:R-:W-:Y:S01]  /*0330*/  DFMA R20, R18.reuse, R20, UR4 ;  /* 0x0000000412147e2b */ /* 0x040fe20008000014 */
[----:B------:R-:W-:Y:S01]  /*0340*/  UMOV UR4, 0x8f02d666 ;  /* 0x8f02d66600047882 */ /* 0x000fe20000000000 */
[----:B------:R-:W-:Y:S01]  /*0350*/  UMOV UR5, 0x3ec71dda ;  /* 0x3ec71dda00057882 */ /* 0x000fe20000000000 */
[----:B------:R-:W-:Y:S01]  /*0360*/  @!P0 IADD3 R22, PT, PT, R22, 0x37, RZ ;  /* 0x0000003716168810 */ /* 0x000fe20007ffe0ff */
[----:B------:R-:W-:Y:S02]  /*0370*/  @!P0 IMAD.MOV.U32 R17, RZ, RZ, 0x3c900000 ;  /* 0x3c900000ff118424 */ /* 0x000fe400078e00ff */
[----:B------:R-:W-:Y:S02]  /*0380*/  @P0 IMAD.MOV.U32 R17, RZ, RZ, 0x40000000 ;  /* 0x40000000ff110424 */ /* 0x000fe400078e00ff */
[----:B------:R-:W-:Y:S01]  /*0390*/  DFMA R20, R18, R20, UR4 ;  /* 0x0000000412147e2b */ /* 0x000fe20008000014 */
[----:B------:R-:W-:Y:S01]  /*03a0*/  UMOV UR4, 0x13b894e0 ;  /* 0x13b894e000047882 */ /* 0x000fe20000000000 */
[----:B------:R-:W-:-:S06]  /*03b0*/  UMOV UR5, 0x3efa01a0 ;  /* 0x3efa01a000057882 */ /* 0x000fcc0000000000 */
        /* <DEDUP_REMOVED lines=15> */
[----:B------:R-:W-:-:S08]  /*04b0*/  DFMA R20, R18, R20, UR4 ;  /* 0x0000000412147e2b */ /* 0x000fd00008000014 */
[----:B------:R-:W-:-:S08]  /*04c0*/  DFMA R20, R18, R20, 0.5 ;  /* 0x3fe000001214742b */ /* 0x000fd00000000014 */
[----:B------:R-:W-:-:S08]  /*04d0*/  DMUL R20, R18, R20 ;  /* 0x0000001412147228 */ /* 0x000fd00000000000 */
[----:B------:R-:W-:Y:S01]  /*04e0*/  DFMA R20, R18, R20, R18 ;  /* 0x000000141214722b */ /* 0x000fe20000000012 */
[----:B------:R-:W-:Y:S01]  /*04f0*/  LEA R19, R22, 0x3fe00000, 0x14 ;  /* 0x3fe0000016137811 */ /* 0x000fe200078ea0ff */
[----:B------:R-:W-:-:S06]  /*0500*/  IMAD.MOV.U32 R18, RZ, RZ, RZ ;  /* 0x000000ffff127224 */ /* 0x000fcc00078e00ff */
[----:B------:R-:W-:-:S08]  /*0510*/  DFMA R20, R20, R18, R18 ;  /* 0x000000121414722b */ /* 0x000fd00000000012 */
[----:B------:R-:W-:Y:S01]  /*0520*/  DMUL R16, R20, R16 ;  /* 0x0000001014107228 */ /* 0x000fe20000000000 */
[----:B------:R-:W-:Y:S10]  /*0530*/  BRA `(.L_x_5) ;  /* 0x0000000000187947 */ /* 0x000ff40003800000 */
.L_x_4:
[C---:B------:R-:W-:Y:S01]  /*0540*/  DADD R16, R18.reuse, R18 ;  /* 0x0000000012107229 */ /* 0x040fe20000000012 */
[----:B------:R-:W-:Y:S01]  /*0550*/  ISETP.GE.AND P0, PT, R19, RZ, PT ;  /* 0x000000ff1300720c */ /* 0x000fe20003f06270 */
[----:B------:R-:W-:-:S03]  /*0560*/  DSETP.GTU.AND P2, PT, |R18|, +INF , PT ;  /* 0x7ff000001200742a */ /* 0x000fc60003f4c200 */
[----:B------:R-:W-:-:S05]  /*0570*/  FSEL R19, RZ, +QNAN , !P0 ;  /* 0x7ff00000ff137808 */ /* 0x000fca0004000000 */
[----:B------:R-:W-:Y:S02]  /*0580*/  FSEL R16, R16, RZ, P2 ;  /* 0x000000ff10107208 */ /* 0x000fe40001000000 */
[----:B------:R-:W-:-:S07]  /*0590*/  FSEL R17, R19, R17, !P2 ;  /* 0x0000001113117208 */ /* 0x000fce0005000000 */
.L_x_5:
[----:B------:R-:W-:Y:S05]  /*05a0*/  BSYNC.RECONVERGENT B2 ;  /* 0x0000000000027941 */ /* 0x000fea0003800200 */
.L_x_3:
[----:B0--3--:R-:W-:Y:S01]  /*05b0*/  DFMA R16, R10, R16, -R8 ;  /* 0x000000100a10722b */ /* 0x009fe20000000808 */
[----:B------:R-:W-:-:S07]  /*05c0*/  IMAD.MOV.U32 R18, RZ, RZ, RZ ;  /* 0x000000ffff127224 */ /* 0x000fce00078e00ff */
[----:B------:R-:W-:Y:S02]  /*05d0*/  DSETP.MAX.AND P0, P2, RZ, R16, PT ;  /* 0x00000010ff00722a */ /* 0x000fe40003a0f000 */
[----:B------:R-:W-:-:S04]  /*05e0*/  MOV R19, R17 ;  /* 0x0000001100137202 */ /* 0x000fc80000000f00 */
[C---:B------:R-:W-:Y:S02]  /*05f0*/  FSEL R21, R18.reuse, R19, P0 ;  /* 0x0000001312157208 */ /* 0x040fe40000000000 */
[----:B------:R-:W-:Y:S01]  /*0600*/  SEL R16, R18, R16, P0 ;  /* 0x0000001012107207 */ /* 0x000fe20000000000 */
[----:B------:R-:W-:Y:S01]  /*0610*/  IMAD.MOV.U32 R18, RZ, RZ, R14 ;  /* 0x000000ffff127224 */ /* 0x000fe200078e000e */
[----:B------:R-:W-:-:S04]  /*0620*/  IADD3 R14, P0, PT, R14, 0x800, RZ ;  /* 0x000008000e0e7810 */ /* 0x000fc80007f1e0ff */
[----:B------:R-:W-:Y:S01]  /*0630*/  @P2 LOP3.LUT R21, R19, 0x80000, RZ, 0xfc, !PT ;  /* 0x0008000013152812 */ /* 0x000fe200078efcff */
[--C-:B------:R-:W-:Y:S02]  /*0640*/  IMAD.MOV.U32 R19, RZ, RZ, R15.reuse ;  /* 0x000000ffff137224 */ /* 0x100fe400078e000f */
[----:B------:R-:W-:Y:S02]  /*0650*/  IMAD.X R15, RZ, RZ, R15, P0 ;  /* 0x000000ffff0f7224 */ /* 0x000fe400000e060f */
[----:B------:R-:W-:-:S05]  /*0660*/  IMAD.MOV.U32 R17, RZ, RZ, R21 ;  /* 0x000000ffff117224 */ /* 0x000fca00078e0015 */
[----:B------:R4:W-:Y:S01]  /*0670*/  STG.E.64 desc[UR8][R18.64], R16 ;  /* 0x0000001012007986 */ /* 0x0009e2000c101b08 */
[----:B------:R-:W-:Y:S05]  /*0680*/  @!P1 BRA `(.L_x_6) ;  /* 0xfffffff800b09947 */ /* 0x000fea000383ffff */
[----:B------:R-:W-:Y:S05]  /*0690*/  BSYNC.RECONVERGENT B1 ;  /* 0x0000000000017941 */ /* 0x000fea0003800200 */
.L_x_2:
[----:B------:R-:W-:Y:S05]  /*06a0*/  BRA `(.L_x_7) ;  /* 0x0000000000147947 */ /* 0x000fea0003800000 */
.L_x_1:
[C---:B------:R-:W-:Y:S02]  /*06b0*/  IMAD R4, R16.reuse, 0x810, RZ ;  /* 0x0000081010047824 */ /* 0x040fe400078e02ff */
[----:B------:R-:W-:Y:S02]  /*06c0*/  HFMA2 R3, -RZ, RZ, 0, 0 ;  /* 0x00000000ff037431 */ /* 0x000fe400000001ff */
[----:B------:R-:W-:Y:S02]  /*06d0*/  IMAD R12, R16, 0x28, RZ ;  /* 0x00000028100c7824 */ /* 0x000fe400078e02ff */
[----:B------:R-:W-:-:S04]  /*06e0*/  IMAD.WIDE.U32 R4, R4, 0x8, RZ ;  /* 0x0000000804047825 */ /* 0x000fc800078e00ff */
[----:B------:R-:W-:-:S07]  /*06f0*/  IMAD.MOV.U32 R2, RZ, RZ, R16 ;  /* 0x000000ffff027224 */ /* 0x000fce00078e0010 */
.L_x_7:
[----:B------:R-:W-:Y:S05]  /*0700*/  BSYNC.RECONVERGENT B0 ;  /* 0x0000000000007941 */ /* 0x000fea0003800200 */
.L_x_0:
[----:B------:R0:W2:Y:S01]  /*0710*/  LDC.64 R6, c[0x3][R12+0x18] ;  /* 0x00c006000c067b82 */ /* 0x0000a20000000a00 */
[----:B------:R-:W3:Y:S01]  /*0720*/  LDCU.64 UR10, c[0x4][0x8] ;  /* 0x01000100ff0a77ac */ /* 0x000ee20008000a00 */
[----:B------:R-:W-:Y:S01]  /*0730*/  IMAD.MOV.U32 R10, RZ, RZ, 0x800 ;  /* 0x00000800ff0a7424 */ /* 0x000fe200078e00ff */
[----:B------:R-:W-:Y:S02]  /*0740*/  UMOV UR4, 0x400 ;  /* 0x0000040000047882 */ /* 0x000fe40000000000 */
[----:B------:R-:W-:-:S03]  /*0750*/  UIADD3 UR5, UPT, UPT, UR4, 0x800, URZ ;  /* 0x0000080004057890 */ /* 0x000fc6000fffe0ff */
[----:B------:R0:W0:Y:S08]  /*0760*/  LDC.64 R8, c[0x3][R12+0x20] ;  /* 0x00c008000c087b82 */ /* 0x0000300000000a00 */
[----:B------:R-:W5:Y:S01]  /*0770*/  S2UR UR6, SR_CgaCtaId ;  /* 0x00000000000679c3 */ /* 0x000f620000008800 */
[----:B---3--:R-:W-:-:S04]  /*0780*/  IADD3 R4, P0, PT, R4, UR10, RZ ;  /* 0x0000000a04047c10 */ /* 0x008fc8000ff1e0ff */
[----:B------:R-:W-:Y:S01]  /*0790*/  IADD3.X R5, PT, PT, R5, UR11, RZ, P0, !PT ;  /* 0x0000000b05057c10 */ /* 0x000fe200087fe4ff */
[----:B-----5:R-:W-:Y:S02]  /*07a0*/  ULEA UR4, UR6, UR4, 0x18 ;  /* 0x0000000406047291 */ /* 0x020fe4000f8ec0ff */
[----:B------:R-:W-:-:S12]  /*07b0*/  ULEA UR5, UR6, UR5, 0x18 ;  /* 0x0000000506057291 */ /* 0x000fd8000f8ec0ff */
.L_x_14:
[----:B------:R-:W-:-:S13]  /*07c0*/  ISETP.GT.AND P0, PT, R10, RZ, PT ;  /* 0x000000ff0a00720c */ /* 0x000fda0003f04270 */
[----:B-1----:R-:W-:Y:S05]  /*07d0*/  @!P0 BRA `(.L_x_8) ;  /* 0x0000000000c88947 */ /* 0x002fea0003800000 */
[----:B------:R-:W-:-:S07]  /*07e0*/  IMAD.MOV.U32 R11, RZ, RZ, RZ ;  /* 0x000000ffff0b7224 */ /* 0x000fce00078e00ff */
.L_x_13:
[----:B-1--4-:R-:W-:Y:S01]  /*07f0*/  VIADDMNMX R19, R10, -R11, 0xff, PT ;  /* 0x000000ff0a137446 */ /* 0x012fe2000380090b */
[----:B------:R-:W-:Y:S03]  /*0800*/  BAR.SYNC.DEFER_BLOCKING 0x0 ;  /* 0x0000000000007b1d */ /* 0x000fe60000010000 */
[C---:B------:R-:W-:Y:S01]  /*0810*/  ISETP.GE.AND P0, PT, R19.reuse, R0, PT ;  /* 0x000000001300720c */ /* 0x040fe20003f06270 */
[C---:B01----:R-:W-:Y:S02]  /*0820*/  VIADD R12, R19.reuse, 0xffffffff ;  /* 0xffffffff130c7836 */ /* 0x043fe40000000000 */
[----:B------:R-:W-:Y:S01]  /*0830*/  VIADD R13, R19, 0xffffffe0 ;  /* 0xffffffe0130d7836 */ /* 0x000fe20000000000 */
[----:B------:R-:W-:Y:S04]  /*0840*/  BSSY.RECONVERGENT B0, `(.L_x_9) ;  /* 0x0000008000007945 */ /* 0x000fe80003800200 */
[----:B------:R-:W-:-:S05]  /*0850*/  ISETP.GT.AND P1, PT, R13, R12, PT ;  /* 0x0000000c0d00720c */ /* 0x000fca0003f24270 */
[----:B------:R-:W-:Y:S08]  /*0860*/  @!P0 BRA `(.L_x_10) ;  /* 0x0000000000148947 */ /* 0x000ff00003800000 */
[----:B------:R-:W-:-:S04]  /*0870*/  IMAD.IADD R15, R0, 0x1, R11 ;  /* 0x00000001000f7824 */ /* 0x000fc800078e020b */
[----:B------:R-:W-:-:S06]  /*0880*/  IMAD.WIDE R14, R15, 0x8, R4 ;  /* 0x000000080f0e7825 */ /* 0x000fcc00078e0204 */
[----:B------:R-:W3:Y:S01]  /*0890*/  LDG.E.64 R14, desc[UR8][R14.64] ;  /* 0x000000080e0e7981 */ /* 0x000ee2000c1e1b00 */
[----:B------:R-:W-:-:S05]  /*08a0*/  LEA R17, R0, UR5, 0x3 ;  /* 0x0000000500117c11 */ /* 0x000fca000f8e18ff */
[----:B---3--:R0:W-:Y:S02]  /*08b0*/  STS.64 [R17], R14 ;  /* 0x0000000e11007388 */ /* 0x0081e40000000a00 */
.L_x_10:
[----:B------:R-:W-:Y:S05]  /*08c0*/  BSYNC.RECONVERGENT B0 ;  /* 0x0000000000007941 */ /* 0x000fea0003800200 */
.L_x_9:
[----:B------:R-:W-:Y:S05]  /*08d0*/  @P1 BRA `(.L_x_11) ;  /* 0x0000000000601947 */ /* 0x000fea0003800000 */
[C---:B0-----:R-:W-:Y:S01]  /*08e0*/  IADD3 R15, PT, PT, R19.reuse, -0x2, RZ ;  /* 0xfffffffe130f7810 */ /* 0x041fe20007ffe0ff */
[----:B------:R-:W-:Y:S02]  /*08f0*/  VIADD R14, R19, 0xffffffdf ;  /* 0xffffffdf130e7836 */ /* 0x000fe40000000000 */
[----:B------:R-:W-:-:S07]  /*0900*/  VIADD R12, R0, 0xffffffff ;  /* 0xffffffff000c7836 */ /* 0x000fce0000000000 */
.L_x_12:
[----:B------:R-:W-:Y:S01]  /*0910*/  BAR.SYNC.DEFER_BLOCKING 0x0 ;  /* 0x0000000000007b1d */ /* 0x000fe20000010000 */
[C---:B------:R-:W-:Y:S02]  /*0920*/  ISETP.GE.AND P0, PT, R15.reuse, R12, PT ;  /* 0x0000000c0f00720c */ /* 0x040fe40003f06270 */
[C---:B------:R-:W-:Y:S01]  /*0930*/  ISETP.GE.AND P1, PT, R15.reuse, R0, PT ;  /* 0x000000000f00720c */ /* 0x040fe20003f26270 */
[----:B------:R-:W-:-:S10]  /*0940*/  VIADD R15, R15, 0xfffffffe ;  /* 0xfffffffe0f0f7836 */ /* 0x000fd40000000000 */
[C---:B------:R-:W-:Y:S02]  /*0950*/  @P0 LEA R22, R0.reuse, UR5, 0x3 ;  /* 0x0000000500160c11 */ /* 0x040fe4000f8e18ff */
[C---:B------:R-:W-:Y:S02]  /*0960*/  @P0 LEA R23, R0.reuse, UR4, 0x3 ;  /* 0x0000000400170c11 */ /* 0x040fe4000f8e18ff */
[----:B------:R-:W-:Y:S01]  /*0970*/  @P1 LEA R24, R0, UR4, 0x3 ;  /* 0x0000000400181c11 */ /* 0x000fe2000f8e18ff */
[----:B------:R-:W2:Y:S04]  /*0980*/  @P0 LDS.64 R16, [R22+0x8] ;  /* 0x0000080016100984 */ /* 0x000ea80000000a00 */
[----:B-1----:R-:W0:Y:S01]  /*0990*/  @P0 LDS.64 R18, [R22] ;  /* 0x0000000016120984 */ /* 0x002e220000000a00 */
[----:B--2---:R-:W-:-:S08]  /*09a0*/  @P0 DMUL R16, R6, R16 ;  /* 0x0000001006100228 */ /* 0x004fd00000000000 */
[----:B0-----:R-:W-:-:S07]  /*09b0*/  @P0 DFMA R16, R8, R18, R16 ;  /* 0x000000120810022b */ /* 0x001fce0000000010 */
[----:B------:R-:W-:Y:S01]  /*09c0*/  @P0 STS.64 [R23], R16 ;  /* 0x0000001017000388 */ /* 0x000fe20000000a00 */
[----:B------:R-:W-:Y:S01]  /*09d0*/  BAR.SYNC.DEFER_BLOCKING 0x0 ;  /* 0x0000000000007b1d */ /* 0x000fe20000010000 */
[----:B------:R-:W-:-:S05]  /*09e0*/  ISETP.GE.AND P0, PT, R15, R14, PT ;  /* 0x0000000e0f00720c */ /* 0x000fca0003f06270 */
[----:B------:R-:W0:Y:S04]  /*09f0*/  @P1 LDS.64 R18, [R24+0x8] ;  /* 0x0000080018121984 */ /* 0x000e280000000a00 */
[----:B------:R-:W1:Y:S01]  /*0a00*/  @P1 LDS.64 R20, [R24] ;  /* 0x0000000018141984 */ /* 0x000e620000000a00 */
[----:B0-----:R-:W-:-:S08]  /*0a10*/  @P1 DMUL R18, R6, R18 ;  /* 0x0000001206121228 */ /* 0x001fd00000000000 */
[----:B-1----:R-:W-:Y:S01]  /*0a20*/  @P1 DFMA R18, R8, R20, R18 ;  /* 0x000000140812122b */ /* 0x002fe20000000012 */
[----:B------:R-:W-:-:S06]  /*0a30*/  @P1 LEA R21, R0, UR5, 0x3 ;  /* 0x0000000500151c11 */ /* 0x000fcc000f8e18ff */
[----:B------:R1:W-:Y:S01]  /*0a40*/  @P1 STS.64 [R21], R18 ;  /* 0x0000001215001388 */ /* 0x0003e20000000a00 */
[----:B------:R-:W-:Y:S05]  /*0a50*/  @P0 BRA `(.L_x_12) ;  /* 0xfffffffc00ac0947 */ /* 0x000fea000383ffff */
.L_x_11:
[----:B------:R-:W-:Y:S01]  /*0a60*/  BAR.SYNC.DEFER_BLOCKING 0x0 ;  /* 0x0000000000007b1d */ /* 0x000fe20000010000 */
[----:B------:R-:W-:-:S13]  /*0a70*/  ISETP.GE.AND P0, PT, R13, R0, PT ;  /* 0x000000000d00720c */ /* 0x000fda0003f06270 */
[C---:B------:R-:W-:Y:S01]  /*0a80*/  @P0 LEA R12, R0.reuse, UR5, 0x3 ;  /* 0x00000005000c0c11 */ /* 0x040fe2000f8e18ff */
[----:B0-----:R-:W-:Y:S01]  /*0a90*/  @P0 IMAD.IADD R15, R0, 0x1, R11 ;  /* 0x00000001000f0824 */ /* 0x001fe200078e020b */
[----:B------:R-:W-:-:S03]  /*0aa0*/  IADD3 R11, PT, PT, R11, 0xe0, RZ ;  /* 0x000000e00b0b7810 */ /* 0x000fc60007ffe0ff */
[----:B------:R-:W-:Y:S01]  /*0ab0*/  @P0 IMAD.WIDE R14, R15, 0x8, R4 ;  /* 0x000000080f0e0825 */ /* 0x000fe200078e0204 */
[----:B------:R-:W0:Y:S04]  /*0ac0*/  @P0 LDS.64 R12, [R12] ;  /* 0x000000000c0c0984 */ /* 0x000e280000000a00 */
[----:B0-----:R3:W-:Y:S01]  /*0ad0*/  @P0 STG.E.64 desc[UR8][R14.64], R12 ;  /* 0x0000000c0e000986 */ /* 0x0017e2000c101b08 */
[----:B------:R-:W-:-:S13]  /*0ae0*/  ISETP.GE.AND P0, PT, R11, R10, PT ;  /* 0x0000000a0b00720c */ /* 0x000fda0003f06270 */
[----:B---3--:R-:W-:Y:S05]  /*0af0*/  @!P0 BRA `(.L_x_13) ;  /* 0xfffffffc003c8947 */ /* 0x008fea000383ffff */
.L_x_8:
[----:B------:R-:W-:-:S05]  /*0b00*/  VIADD R10, R10, 0xffffffe0 ;  /* 0xffffffe00a0a7836 */ /* 0x000fca0000000000 */
[----:B------:R-:W-:-:S13]  /*0b10*/  ISETP.NE.AND P0, PT, R10, RZ, PT ;  /* 0x000000ff0a00720c */ /* 0x000fda0003f05270 */
[----:B------:R-:W-:Y:S05]  /*0b20*/  @P0 BRA `(.L_x_14) ;  /* 0xfffffffc00240947 */ /* 0x000fea000383ffff */
[----:B------:R-:W-:-:S13]  /*0b30*/  ISETP.NE.U32.AND P0, PT, R0, RZ, PT ;  /* 0x000000ff0000720c */ /* 0x000fda0003f05070 */
[----:B------:R-:W-:Y:S05]  /*0b40*/  @P0 EXIT ;  /* 0x000000000000094d */ /* 0x000fea0003800000 */
[----:B------:R-:W3:Y:S01]  /*0b50*/  S2UR UR5, SR_CgaCtaId ;  /* 0x00000000000579c3 */ /* 0x000ee20000008800 */
[----:B------:R-:W-:Y:S01]  /*0b60*/  UMOV UR4, 0x400 ;  /* 0x0000040000047882 */ /* 0x000fe20000000000 */
[----:B------:R-:W-:-:S06]  /*0b70*/  IMAD.SHL.U32 R3, R3, 0x4, RZ ;  /* 0x0000000403037824 */ /* 0x000fcc00078e00ff */
[----:B--2---:R-:W2:Y:S01]  /*0b80*/  LDC.64 R6, c[0x4][RZ] ;  /* 0x01000000ff067b82 */ /* 0x004ea20000000a00 */
[----:B---3--:R-:W-:Y:S01]  /*0b90*/  ULEA UR4, UR5, UR4, 0x18 ;  /* 0x0000000405047291 */ /* 0x008fe2000f8ec0ff */
[----:B--2---:R-:W-:-:S08]  /*0ba0*/  IMAD.WIDE.U32 R6, R2, 0x4, R6 ;  /* 0x0000000402067825 */ /* 0x004fd000078e0006 */
[----:B------:R-:W2:Y:S01]  /*0bb0*/  LDS.64 R4, [UR4+0x800] ;  /* 0x00080004ff047984 */ /* 0x000ea20008000a00 */
[----:B------:R-:W-:Y:S01]  /*0bc0*/  IMAD.IADD R7, R7, 0x1, R3 ;  /* 0x0000000107077824 */ /* 0x000fe200078e0203 */
[----:B--2---:R-:W2:Y:S04]  /*0bd0*/  F2F.F32.F64 R5, R4 ;  /* 0x0000000400057310 */ /* 0x004ea80000301000 */
[----:B--2---:R-:W-:Y:S01]  /*0be0*/  STG.E desc[UR8][R6.64], R5 ;  /* 0x0000000506007986 */ /* 0x004fe2000c101908 */
[----:B------:R-:W-:Y:S05]  /*0bf0*/  EXIT ;  /* 0x000000000000794d */ /* 0x000fea0003800000 */
.L_x_15:
[----:B------:R-:W-:-:S00]  /*0c00*/  BRA `(.L_x_15) ;  /* 0xfffffffc00fc7947 */ /* 0x000fc0000383ffff */
[----:B------:R-:W-:-:S00]  /*0c10*/  NOP ;  /* 0x0000000000007918 */ /* 0x000fc00000000000 */
        /* <DEDUP_REMOVED lines=14> */
.L_x_16:


//--------------------- .nv.shared._Z21binomialOptionsKernelv --------------------------
	.section	.nv.shared._Z21binomialOptionsKernelv,"aw",@nobits
	.sectionflags	@""
	.align	8
.nv.shared._Z21binomialOptionsKernelv:
	.zero		5120


//--------------------- .nv.shared.reserved.0     --------------------------
	.section	.nv.shared.reserved.0,"aw",@nobits
	.weak		__nv_reservedSMEM_offset_0_alias
	.size		__nv_reservedSMEM_offset_0_alias, 0, 64
	.other		__nv_reservedSMEM_offset_0_alias,@"STO_CUDA_RESERVED_SHARED STV_DEFAULT"
__nv_reservedSMEM_offset_0_alias:
	.zero		0
	.zero		64


//--------------------- .nv.global                --------------------------
	.section	.nv.global,"aw",@nobits
	.align	8
.nv.global:
	.type		d_CallBuffer,@object
	.size		d_CallBuffer,(d_CallValue - d_CallBuffer)
d_CallBuffer:
	.zero		16908288
	.type		d_CallValue,@object
	.size		d_CallValue,(.L_1 - d_CallValue)
d_CallValue:
	.zero		4096
.L_1:


//--------------------- .nv.constant0._Z21binomialOptionsKernelv --------------------------
	.section	.nv.constant0._Z21binomialOptionsKernelv,"a",@progbits
	.sectionflags	@""
	.align	4
.nv.constant0._Z21binomialOptionsKernelv:
	.zero		896


//--------------------- SYMBOLS --------------------------

	.type		.nv.reservedSmem.offset0,@object
	.size		.nv.reservedSmem.offset0,0x4
	.type		.nv.reservedSmem.cap,@object
	.size		.nv.reservedSmem.cap,0x4
